//
// Generated by NVIDIA NVVM Compiler
//
// Compiler Build ID: CL-36424714
// Cuda compilation tools, release 13.0, V13.0.88
// Based on NVVM 20.0.0
//

.version 9.0
.target sm_100
.address_size 64

	// .globl	_Z9move_partiffPfS_

.visible .entry _Z9move_partiffPfS_(
	.param .u32 _Z9move_partiffPfS__param_0,
	.param .f32 _Z9move_partiffPfS__param_1,
	.param .f32 _Z9move_partiffPfS__param_2,
	.param .u64 .ptr .align 1 _Z9move_partiffPfS__param_3,
	.param .u64 .ptr .align 1 _Z9move_partiffPfS__param_4
)
{
	.reg .pred 	%p<5>;
	.reg .b32 	%r<11>;
	.reg .b32 	%f<10>;
	.reg .b64 	%rd<8>;

	ld.param.u32 	%r6, [_Z9move_partiffPfS__param_0];
	ld.param.f32 	%f1, [_Z9move_partiffPfS__param_1];
	ld.param.f32 	%f2, [_Z9move_partiffPfS__param_2];
	ld.param.u64 	%rd3, [_Z9move_partiffPfS__param_3];
	ld.param.u64 	%rd4, [_Z9move_partiffPfS__param_4];
	mov.u32 	%r7, %tid.x;
	mov.u32 	%r8, %ctaid.x;
	mov.u32 	%r1, %ntid.x;
	mad.lo.s32 	%r10, %r8, %r1, %r7;
	setp.ge.s32 	%p1, %r10, %r6;
	@%p1 bra 	$L__BB0_3;
	mov.u32 	%r9, %nctaid.x;
	mul.lo.s32 	%r3, %r1, %r9;
	cvta.to.global.u64 	%rd1, %rd3;
	cvta.to.global.u64 	%rd2, %rd4;
$L__BB0_2:
	mul.wide.s32 	%rd5, %r10, 4;
	add.s64 	%rd6, %rd1, %rd5;
	ld.global.f32 	%f3, [%rd6];
	add.s64 	%rd7, %rd2, %rd5;
	ld.global.f32 	%f4, [%rd7];
	fma.rn.f32 	%f5, %f1, %f4, %f3;
	setp.lt.f32 	%p2, %f5, 0f00000000;
	add.f32 	%f6, %f2, %f5;
	selp.f32 	%f7, %f6, %f5, %p2;
	setp.ltu.f32 	%p3, %f7, %f2;
	sub.f32 	%f8, %f7, %f2;
	selp.f32 	%f9, %f7, %f8, %p3;
	st.global.f32 	[%rd6], %f9;
	add.s32 	%r10, %r10, %r3;
	setp.lt.s32 	%p4, %r10, %r6;
	@%p4 bra 	$L__BB0_2;
$L__BB0_3:
	ret;

}


// ===== COMPILED SASS (sm_100) =====

	.target	sm_100

	.elftype	@"ET_EXEC"


//--------------------- .note.nv.tkinfo           --------------------------
	.section	.note.nv.tkinfo,"",@"SHT_NOTE"
	.sectionflags	@"SHF_NOTE_NV_TKINFO"
	.tkinfo
        /*0018*/ 	.word	0x00000002
        /*0030*/ 	.string	""
        /*0030*/ 	.string	"ptxas"
        /*0030*/ 	.string	"Cuda compilation tools, release 13.0, V13.0.88"
        /*0030*/ 	.string	"Build cuda_13.0.r13.0/compiler.36424714_0"
        /*0030*/ 	.string	"-arch sm_100 -m 64 "



//--------------------- .note.nv.cuinfo           --------------------------
	.section	.note.nv.cuinfo,"",@"SHT_NOTE"
	.sectionflags	@"SHF_NOTE_NV_CUINFO"
        /*0018*/ 	.short	0x0002
        /*001a*/ 	.short	0x0064
        /*001c*/ 	.short	0x0082
	.zero		2


//--------------------- .nv.info                  --------------------------
	.section	.nv.info,"",@"SHT_CUDA_INFO"
	.align	4


	//----- nvinfo : EIATTR_REGCOUNT
	.align		4
        /*0000*/ 	.byte	0x04, 0x2f
        /*0002*/ 	.short	(.L_1 - .L_0)
	.align		4
.L_0:
        /*0004*/ 	.word	index@(_Z9move_partiffPfS_)
        /*0008*/ 	.word	0x00000010


	//----- nvinfo : EIATTR_FRAME_SIZE
	.align		4
.L_1:
        /*000c*/ 	.byte	0x04, 0x11
        /*000e*/ 	.short	(.L_3 - .L_2)
	.align		4
.L_2:
        /*0010*/ 	.word	index@(_Z9move_partiffPfS_)
        /*0014*/ 	.word	0x00000000


	//----- nvinfo : EIATTR_MIN_STACK_SIZE
	.align		4
.L_3:
        /*0018*/ 	.byte	0x04, 0x12
        /*001a*/ 	.short	(.L_5 - .L_4)
	.align		4
.L_4:
        /*001c*/ 	.word	index@(_Z9move_partiffPfS_)
        /*0020*/ 	.word	0x00000000
.L_5:


//--------------------- .nv.compat                --------------------------
	.section	.nv.compat,"",@"SHT_CUDA_COMPAT_INFO"
	.align	4
        /*0000*/ 	.byte	0x02, 0x09, 0x00, 0x00, 0x02, 0x02, 0x01, 0x00, 0x02, 0x05, 0x05, 0x00, 0x03, 0x07, 0x01, 0x01
        /*0010*/ 	.byte	0x02, 0x03, 0x00, 0x00, 0x02, 0x06, 0x01, 0x00, 0x04, 0x0b, 0x08, 0x00, 0x09, 0x00, 0x00, 0x00
        /*0020*/ 	.byte	0x00, 0x00, 0x00, 0x00


//--------------------- .nv.info._Z9move_partiffPfS_ --------------------------
	.section	.nv.info._Z9move_partiffPfS_,"",@"SHT_CUDA_INFO"
	.sectionflags	@""
	.align	4


	//----- nvinfo : EIATTR_CUDA_API_VERSION
	.align		4
        /*0000*/ 	.byte	0x04, 0x37
        /*0002*/ 	.short	(.L_7 - .L_6)
.L_6:
        /*0004*/ 	.word	0x00000082


	//----- nvinfo : EIATTR_KPARAM_INFO
	.align		4
.L_7:
        /*0008*/ 	.byte	0x04, 0x17
        /*000a*/ 	.short	(.L_9 - .L_8)
.L_8:
        /*000c*/ 	.word	0x00000000
        /*0010*/ 	.short	0x0004
        /*0012*/ 	.short	0x0018
        /*0014*/ 	.byte	0x00, 0xf5, 0x21, 0x00


	//----- nvinfo : EIATTR_KPARAM_INFO
	.align		4
.L_9:
        /*0018*/ 	.byte	0x04, 0x17
        /*001a*/ 	.short	(.L_11 - .L_10)
.L_10:
        /*001c*/ 	.word	0x00000000
        /*0020*/ 	.short	0x0003
        /*0022*/ 	.short	0x0010
        /*0024*/ 	.byte	0x00, 0xf5, 0x21, 0x00


	//----- nvinfo : EIATTR_KPARAM_INFO
	.align		4
.L_11:
        /*0028*/ 	.byte	0x04, 0x17
        /*002a*/ 	.short	(.L_13 - .L_12)
.L_12:
        /*002c*/ 	.word	0x00000000
        /*0030*/ 	.short	0x0002
        /*0032*/ 	.short	0x0008
        /*0034*/ 	.byte	0x00, 0xf0, 0x11, 0x00


	//----- nvinfo : EIATTR_KPARAM_INFO
	.align		4
.L_13:
        /*0038*/ 	.byte	0x04, 0x17
        /*003a*/ 	.short	(.L_15 - .L_14)
.L_14:
        /*003c*/ 	.word	0x00000000
        /*0040*/ 	.short	0x0001
        /*0042*/ 	.short	0x0004
        /*0044*/ 	.byte	0x00, 0xf0, 0x11, 0x00


	//----- nvinfo : EIATTR_KPARAM_INFO
	.align		4
.L_15:
        /*0048*/ 	.byte	0x04, 0x17
        /*004a*/ 	.short	(.L_17 - .L_16)
.L_16:
        /*004c*/ 	.word	0x00000000
        /*0050*/ 	.short	0x0000
        /*0052*/ 	.short	0x0000
        /*0054*/ 	.byte	0x00, 0xf0, 0x11, 0x00


	//----- nvinfo : EIATTR_SPARSE_MMA_MASK
	.align		4
.L_17:
        /*0058*/ 	.byte	0x03, 0x50
        /*005a*/ 	.short	0x0000


	//----- nvinfo : EIATTR_MAXREG_COUNT
	.align		4
        /*005c*/ 	.byte	0x03, 0x1b
        /*005e*/ 	.short	0x00ff


	//----- nvinfo : EIATTR_MERCURY_ISA_VERSION
	.align		4
        /*0060*/ 	.byte	0x03, 0x5f
        /*0062*/ 	.short	0x0101


	//----- nvinfo : EIATTR_VRC_CTA_INIT_COUNT
	.align		4
        /*0064*/ 	.byte	0x02, 0x4a
	.zero		1
	.zero		1


	//----- nvinfo : EIATTR_EXIT_INSTR_OFFSETS
	.align		4
        /*0068*/ 	.byte	0x04, 0x1c
        /*006a*/ 	.short	(.L_19 - .L_18)


	//   ....[0]....
.L_18:
        /*006c*/ 	.word	0x00000070


	//   ....[1]....
        /*0070*/ 	.word	0x000001c0


	//----- nvinfo : EIATTR_CRS_STACK_SIZE
	.align		4
.L_19:
        /*0074*/ 	.byte	0x04, 0x1e
        /*0076*/ 	.short	(.L_21 - .L_20)
.L_20:
        /*0078*/ 	.word	0x00000000


	//----- nvinfo : EIATTR_CBANK_PARAM_SIZE
	.align		4
.L_21:
        /*007c*/ 	.byte	0x03, 0x19
        /*007e*/ 	.short	0x0020


	//----- nvinfo : EIATTR_PARAM_CBANK
	.align		4
        /*0080*/ 	.byte	0x04, 0x0a
        /*0082*/ 	.short	(.L_23 - .L_22)
	.align		4
.L_22:
        /*0084*/ 	.word	index@(.nv.constant0._Z9move_partiffPfS_)
        /*0088*/ 	.short	0x0380
        /*008a*/ 	.short	0x0020


	//----- nvinfo : EIATTR_SW_WAR
	.align		4
.L_23:
        /*008c*/ 	.byte	0x04, 0x36
        /*008e*/ 	.short	(.L_25 - .L_24)
.L_24:
        /*0090*/ 	.word	0x00000008
.L_25:


//--------------------- .nv.callgraph             --------------------------
	.section	.nv.callgraph,"",@"SHT_CUDA_CALLGRAPH"
	.align	4
	.sectionentsize	8
	.align		4
        /*0000*/ 	.word	0x00000000
	.align		4
        /*0004*/ 	.word	0xffffffff
	.align		4
        /*0008*/ 	.word	0x00000000
	.align		4
        /*000c*/ 	.word	0xfffffffe
	.align		4
        /*0010*/ 	.word	0x00000000
	.align		4
        /*0014*/ 	.word	0xfffffffd
	.align		4
        /*0018*/ 	.word	0x00000000
	.align		4
        /*001c*/ 	.word	0xfffffffc


//--------------------- .text._Z9move_partiffPfS_ --------------------------
	.section	.text._Z9move_partiffPfS_,"ax",@progbits
	.align	128
        .global         _Z9move_partiffPfS_
        .type           _Z9move_partiffPfS_,@function
        .size           _Z9move_partiffPfS_,(.L_x_2 - _Z9move_partiffPfS_)
        .other          _Z9move_partiffPfS_,@"STO_CUDA_ENTRY STV_DEFAULT"
_Z9move_partiffPfS_:
.text._Z9move_partiffPfS_:
[----:B------:R-:W-:Y:S01]  /*0000*/  LDC R1, c[0x0][0x37c] ;  /* 0x0000df00ff017b82 */ /* 0x000fe20000000800 */
[----:B------:R-:W0:Y:S07]  /*0010*/  S2R R0, SR_TID.X ;  /* 0x0000000000007919 */ /* 0x000e2e0000002100 */
[----:B------:R-:W0:Y:S01]  /*0020*/  S2UR UR4, SR_CTAID.X ;  /* 0x00000000000479c3 */ /* 0x000e220000002500 */
[----:B------:R-:W1:Y:S07]  /*0030*/  LDCU UR5, c[0x0][0x380] ;  /* 0x00007000ff0577ac */ /* 0x000e6e0008000800 */
[----:B------:R-:W0:Y:S02]  /*0040*/  LDC R11, c[0x0][0x360] ;  /* 0x0000d800ff0b7b82 */ /* 0x000e240000000800 */
[----:B0-----:R-:W-:-:S05]  /*0050*/  IMAD R0, R11, UR4, R0 ;  /* 0x000000040b007c24 */ /* 0x001fca000f8e0200 */
[----:B-1----:R-:W-:-:S13]  /*0060*/  ISETP.GE.AND P0, PT, R0, UR5, PT ;  /* 0x0000000500007c0c */ /* 0x002fda000bf06270 */
[----:B------:R-:W-:Y:S05]  /*0070*/  @P0 EXIT ;  /* 0x000000000000094d */ /* 0x000fea0003800000 */
[----:B------:R-:W0:Y:S01]  /*0080*/  LDC.64 R6, c[0x0][0x390] ;  /* 0x0000e400ff067b82 */ /* 0x000e220000000a00 */
[----:B------:R-:W1:Y:S01]  /*0090*/  LDCU UR4, c[0x0][0x370] ;  /* 0x00006e00ff0477ac */ /* 0x000e620008000800 */
[----:B------:R-:W2:Y:S06]  /*00a0*/  LDCU.64 UR6, c[0x0][0x358] ;  /* 0x00006b00ff0677ac */ /* 0x000eac0008000a00 */
[----:B------:R-:W3:Y:S01]  /*00b0*/  LDC.64 R8, c[0x0][0x398] ;  /* 0x0000e600ff087b82 */ /* 0x000ee20000000a00 */
[----:B------:R-:W4:Y:S01]  /*00c0*/  LDCU UR8, c[0x0][0x384] ;  /* 0x00007080ff0877ac */ /* 0x000f220008000800 */
[----:B------:R-:W0:Y:S01]  /*00d0*/  LDCU UR9, c[0x0][0x388] ;  /* 0x00007100ff0977ac */ /* 0x000e220008000800 */
[----:B-1----:R-:W-:-:S07]  /*00e0*/  IMAD R11, R11, UR4, RZ ;  /* 0x000000040b0b7c24 */ /* 0x002fce000f8e02ff */
.L_x_0:
[----:B---3--:R-:W-:-:S04]  /*00f0*/  IMAD.WIDE R4, R0, 0x4, R8 ;  /* 0x0000000400047825 */ /* 0x008fc800078e0208 */
[----:B01----:R-:W-:Y:S02]  /*0100*/  IMAD.WIDE R2, R0, 0x4, R6 ;  /* 0x0000000400027825 */ /* 0x003fe400078e0206 */
[----:B--2---:R-:W4:Y:S04]  /*0110*/  LDG.E R5, desc[UR6][R4.64] ;  /* 0x0000000604057981 */ /* 0x004f28000c1e1900 */
[----:B------:R-:W4:Y:S01]  /*0120*/  LDG.E R10, desc[UR6][R2.64] ;  /* 0x00000006020a7981 */ /* 0x000f22000c1e1900 */
[----:B------:R-:W-:Y:S01]  /*0130*/  IADD3 R0, PT, PT, R11, R0, RZ ;  /* 0x000000000b007210 */ /* 0x000fe20007ffe0ff */
[----:B----4-:R-:W-:-:S05]  /*0140*/  FFMA R13, R5, UR8, R10 ;  /* 0x00000008050d7c23 */ /* 0x010fca000800000a */
[----:B------:R-:W-:-:S13]  /*0150*/  FSETP.GEU.AND P0, PT, R13, RZ, PT ;  /* 0x000000ff0d00720b */ /* 0x000fda0003f0e000 */
[----:B------:R-:W-:-:S05]  /*0160*/  @!P0 FADD R13, R13, UR9 ;  /* 0x000000090d0d8e21 */ /* 0x000fca0008000000 */
[----:B------:R-:W-:-:S13]  /*0170*/  FSETP.GE.AND P0, PT, R13, UR9, PT ;  /* 0x000000090d007c0b */ /* 0x000fda000bf06000 */
[----:B------:R-:W-:Y:S01]  /*0180*/  @P0 FADD R13, R13, -UR9 ;  /* 0x800000090d0d0e21 */ /* 0x000fe20008000000 */
[----:B------:R-:W-:-:S04]  /*0190*/  ISETP.GE.AND P0, PT, R0, UR5, PT ;  /* 0x0000000500007c0c */ /* 0x000fc8000bf06270 */
[----:B------:R1:W-:Y:S09]  /*01a0*/  STG.E desc[UR6][R2.64], R13 ;  /* 0x0000000d02007986 */ /* 0x0003f2000c101906 */
[----:B------:R-:W-:Y:S05]  /*01b0*/  @!P0 BRA `(.L_x_0) ;  /* 0xfffffffc00cc8947 */ /* 0x000fea000383ffff */
[----:B------:R-:W-:Y:S05]  /*01c0*/  EXIT ;  /* 0x000000000000794d */ /* 0x000fea0003800000 */
.L_x_1:
[----:B------:R-:W-:-:S00]  /*01d0*/  BRA `(.L_x_1) ;  /* 0xfffffffc00fc7947 */ /* 0x000fc0000383ffff */
[----:B------:R-:W-:-:S00]  /*01e0*/  NOP ;  /* 0x0000000000007918 */ /* 0x000fc00000000000 */
        /* <DEDUP_REMOVED lines=9> */
.L_x_2:


//--------------------- .nv.shared.reserved.0     --------------------------
	.section	.nv.shared.reserved.0,"aw",@nobits
	.weak		__nv_reservedSMEM_offset_0_alias
	.size		__nv_reservedSMEM_offset_0_alias, 0, 64
	.other		__nv_reservedSMEM_offset_0_alias,@"STO_CUDA_RESERVED_SHARED STV_DEFAULT"
__nv_reservedSMEM_offset_0_alias:
	.zero		0
	.zero		64


//--------------------- .nv.constant0._Z9move_partiffPfS_ --------------------------
	.section	.nv.constant0._Z9move_partiffPfS_,"a",@progbits
	.sectionflags	@""
	.align	4
.nv.constant0._Z9move_partiffPfS_:
	.zero		928


//--------------------- SYMBOLS --------------------------

	.type		.nv.reservedSmem.offset0,@object
	.size		.nv.reservedSmem.offset0,0x4
